//
// Generated by NVIDIA NVVM Compiler
//
// Compiler Build ID: CL-36424714
// Cuda compilation tools, release 13.0, V13.0.88
// Based on NVVM 20.0.0
//

.version 9.0
.target sm_100
.address_size 64

	// .globl	_Z16jacobi_iteration3GFS

.visible .entry _Z16jacobi_iteration3GFS(
	.param .align 8 .b8 _Z16jacobi_iteration3GFS_param_0[56]
)
{
	.reg .pred 	%p<18>;
	.reg .b32 	%r<48>;
	.reg .b64 	%rd<29>;
	.reg .b64 	%fd<23>;

	ld.param.f64 	%fd1, [_Z16jacobi_iteration3GFS_param_0+8];
	ld.param.f64 	%fd2, [_Z16jacobi_iteration3GFS_param_0+16];
	ld.param.u64 	%rd4, [_Z16jacobi_iteration3GFS_param_0+48];
	ld.param.u32 	%r1, [_Z16jacobi_iteration3GFS_param_0];
	ld.param.u64 	%rd8, [_Z16jacobi_iteration3GFS_param_0+40];
	ld.param.u64 	%rd9, [_Z16jacobi_iteration3GFS_param_0+32];
	ld.param.u64 	%rd10, [_Z16jacobi_iteration3GFS_param_0+24];
	cvta.to.global.u64 	%rd1, %rd10;
	cvta.to.global.u64 	%rd2, %rd9;
	cvta.to.global.u64 	%rd3, %rd8;
	mov.u32 	%r20, %ctaid.x;
	mov.u32 	%r21, %ntid.x;
	mov.u32 	%r22, %tid.x;
	mad.lo.s32 	%r47, %r20, %r21, %r22;
	mov.u32 	%r23, %nctaid.x;
	mul.lo.s32 	%r3, %r21, %r23;
	// begin inline asm
	mov.u32 %r17, %envreg2;
	// end inline asm
	cvt.u64.u32 	%rd11, %r17;
	// begin inline asm
	mov.u32 %r18, %envreg1;
	// end inline asm
	cvt.u64.u32 	%rd12, %r18;
	shl.b64 	%rd13, %rd12, 32;
	or.b64  	%rd5, %rd13, %rd11;
	add.s32 	%r4, %r1, -1;
	add.s64 	%rd6, %rd5, 4;
	mov.u32 	%r24, %tid.y;
	add.s32 	%r25, %r22, %r24;
	mov.u32 	%r26, %tid.z;
	or.b32  	%r5, %r25, %r26;
	mov.u32 	%r27, %nctaid.y;
	mul.lo.s32 	%r28, %r23, %r27;
	mov.u32 	%r29, %nctaid.z;
	mul.lo.s32 	%r30, %r28, %r29;
	mov.u32 	%r31, %ctaid.y;
	add.s32 	%r32, %r20, %r31;
	mov.u32 	%r33, %ctaid.z;
	neg.s32 	%r34, %r33;
	setp.eq.s32 	%p1, %r32, %r34;
	sub.s32 	%r35, -2147483647, %r30;
	selp.b32 	%r6, %r35, 1, %p1;
	mov.b32 	%r44, 0;
$L__BB0_1:
	setp.ge.s32 	%p2, %r47, %r4;
	mov.u32 	%r45, %r47;
	@%p2 bra 	$L__BB0_5;
$L__BB0_2:
	setp.eq.s32 	%p3, %r45, 0;
	@%p3 bra 	$L__BB0_4;
	mul.wide.s32 	%rd14, %r45, 8;
	add.s64 	%rd15, %rd1, %rd14;
	ld.global.f64 	%fd4, [%rd15+8];
	ld.global.f64 	%fd5, [%rd15+-8];
	add.f64 	%fd6, %fd4, %fd5;
	add.s64 	%rd16, %rd3, %rd14;
	ld.global.f64 	%fd7, [%rd16];
	mul.f64 	%fd8, %fd1, %fd7;
	sub.f64 	%fd9, %fd6, %fd8;
	mul.f64 	%fd10, %fd9, 0d3FE0000000000000;
	add.s64 	%rd17, %rd2, %rd14;
	st.global.f64 	[%rd17], %fd10;
$L__BB0_4:
	add.s32 	%r45, %r45, %r3;
	setp.lt.s32 	%p4, %r45, %r4;
	@%p4 bra 	$L__BB0_2;
$L__BB0_5:
	setp.ne.s64 	%p5, %rd5, 0;
	@%p5 bra 	$L__BB0_7;
	// begin inline asm
	trap;
	// end inline asm
$L__BB0_7:
	setp.ne.s32 	%p6, %r5, 0;
	barrier.sync 	0;
	@%p6 bra 	$L__BB0_10;
	// begin inline asm
	atom.add.release.gpu.u32 %r36,[%rd6],%r6;
	// end inline asm
$L__BB0_9:
	// begin inline asm
	ld.acquire.gpu.u32 %r38,[%rd6];
	// end inline asm
	xor.b32  	%r39, %r38, %r36;
	setp.gt.s32 	%p7, %r39, -1;
	@%p7 bra 	$L__BB0_9;
$L__BB0_10:
	setp.ge.s32 	%p8, %r47, %r4;
	barrier.sync 	0;
	@%p8 bra 	$L__BB0_15;
	mov.u32 	%r46, %r47;
$L__BB0_12:
	setp.eq.s32 	%p9, %r46, 0;
	@%p9 bra 	$L__BB0_14;
	mul.wide.s32 	%rd20, %r46, 8;
	add.s64 	%rd21, %rd2, %rd20;
	ld.global.f64 	%fd11, [%rd21];
	add.s64 	%rd22, %rd1, %rd20;
	st.global.f64 	[%rd22], %fd11;
$L__BB0_14:
	add.s32 	%r46, %r46, %r3;
	setp.lt.s32 	%p10, %r46, %r4;
	@%p10 bra 	$L__BB0_12;
$L__BB0_15:
	setp.ne.s64 	%p11, %rd5, 0;
	@%p11 bra 	$L__BB0_17;
	// begin inline asm
	trap;
	// end inline asm
$L__BB0_17:
	setp.ne.s32 	%p12, %r5, 0;
	barrier.sync 	0;
	@%p12 bra 	$L__BB0_20;
	// begin inline asm
	atom.add.release.gpu.u32 %r40,[%rd6],%r6;
	// end inline asm
$L__BB0_19:
	// begin inline asm
	ld.acquire.gpu.u32 %r42,[%rd6];
	// end inline asm
	xor.b32  	%r43, %r42, %r40;
	setp.gt.s32 	%p13, %r43, -1;
	@%p13 bra 	$L__BB0_19;
$L__BB0_20:
	barrier.sync 	0;
	add.s32 	%r44, %r44, 1;
	setp.eq.s32 	%p14, %r44, 1000;
	@%p14 bra 	$L__BB0_21;
	bra.uni 	$L__BB0_1;
$L__BB0_21:
	setp.ge.s32 	%p15, %r47, %r4;
	@%p15 bra 	$L__BB0_26;
	cvt.rn.f64.s32 	%fd3, %r1;
	cvta.to.global.u64 	%rd7, %rd4;
$L__BB0_23:
	setp.eq.s32 	%p16, %r47, 0;
	@%p16 bra 	$L__BB0_25;
	mul.wide.s32 	%rd25, %r47, 8;
	add.s64 	%rd26, %rd1, %rd25;
	ld.global.f64 	%fd12, [%rd26+8];
	ld.global.f64 	%fd13, [%rd26+-8];
	add.f64 	%fd14, %fd12, %fd13;
	ld.global.f64 	%fd15, [%rd26];
	add.f64 	%fd16, %fd15, %fd15;
	sub.f64 	%fd17, %fd14, %fd16;
	mul.f64 	%fd18, %fd2, %fd17;
	add.s64 	%rd27, %rd3, %rd25;
	ld.global.f64 	%fd19, [%rd27];
	sub.f64 	%fd20, %fd18, %fd19;
	add.s64 	%rd28, %rd7, %rd25;
	div.rn.f64 	%fd21, %fd20, %fd3;
	mul.f64 	%fd22, %fd20, %fd21;
	st.global.f64 	[%rd28], %fd22;
$L__BB0_25:
	add.s32 	%r47, %r47, %r3;
	setp.lt.s32 	%p17, %r47, %r4;
	@%p17 bra 	$L__BB0_23;
$L__BB0_26:
	ret;

}


// ===== COMPILED SASS (sm_100) =====

	.target	sm_100

	.elftype	@"ET_EXEC"


//--------------------- .note.nv.tkinfo           --------------------------
	.section	.note.nv.tkinfo,"",@"SHT_NOTE"
	.sectionflags	@"SHF_NOTE_NV_TKINFO"
	.tkinfo
        /*0018*/ 	.word	0x00000002
        /*0030*/ 	.string	""
        /*0030*/ 	.string	"ptxas"
        /*0030*/ 	.string	"Cuda compilation tools, release 13.0, V13.0.88"
        /*0030*/ 	.string	"Build cuda_13.0.r13.0/compiler.36424714_0"
        /*0030*/ 	.string	"-arch sm_100 -m 64 "



//--------------------- .note.nv.cuinfo           --------------------------
	.section	.note.nv.cuinfo,"",@"SHT_NOTE"
	.sectionflags	@"SHF_NOTE_NV_CUINFO"
        /*0018*/ 	.short	0x0002
        /*001a*/ 	.short	0x0064
        /*001c*/ 	.short	0x0082
	.zero		2


//--------------------- .nv.info                  --------------------------
	.section	.nv.info,"",@"SHT_CUDA_INFO"
	.align	4


	//----- nvinfo : EIATTR_REGCOUNT
	.align		4
        /*0000*/ 	.byte	0x04, 0x2f
        /*0002*/ 	.short	(.L_1 - .L_0)
	.align		4
.L_0:
        /*0004*/ 	.word	index@(_Z16jacobi_iteration3GFS)
        /*0008*/ 	.word	0x00000022


	//----- nvinfo : EIATTR_FRAME_SIZE
	.align		4
.L_1:
        /*000c*/ 	.byte	0x04, 0x11
        /*000e*/ 	.short	(.L_3 - .L_2)
	.align		4
.L_2:
        /*0010*/ 	.word	index@($__internal_0_$__cuda_sm20_div_rn_f64_full)
        /*0014*/ 	.word	0x00000000


	//----- nvinfo : EIATTR_FRAME_SIZE
	.align		4
.L_3:
        /*0018*/ 	.byte	0x04, 0x11
        /*001a*/ 	.short	(.L_5 - .L_4)
	.align		4
.L_4:
        /*001c*/ 	.word	index@(_Z16jacobi_iteration3GFS)
        /*0020*/ 	.word	0x00000000


	//----- nvinfo : EIATTR_MIN_STACK_SIZE
	.align		4
.L_5:
        /*0024*/ 	.byte	0x04, 0x12
        /*0026*/ 	.short	(.L_7 - .L_6)
	.align		4
.L_6:
        /*0028*/ 	.word	index@(_Z16jacobi_iteration3GFS)
        /*002c*/ 	.word	0x00000000
.L_7:


//--------------------- .nv.compat                --------------------------
	.section	.nv.compat,"",@"SHT_CUDA_COMPAT_INFO"
	.align	4
        /*0000*/ 	.byte	0x02, 0x09, 0x00, 0x00, 0x02, 0x02, 0x01, 0x00, 0x02, 0x05, 0x05, 0x00, 0x03, 0x07, 0x01, 0x01
        /*0010*/ 	.byte	0x02, 0x03, 0x00, 0x00, 0x02, 0x06, 0x01, 0x00, 0x04, 0x0b, 0x08, 0x00, 0x01, 0x00, 0x00, 0x00
        /*0020*/ 	.byte	0x00, 0x00, 0x00, 0x00


//--------------------- .nv.info._Z16jacobi_iteration3GFS --------------------------
	.section	.nv.info._Z16jacobi_iteration3GFS,"",@"SHT_CUDA_INFO"
	.sectionflags	@""
	.align	4


	//----- nvinfo : EIATTR_CUDA_API_VERSION
	.align		4
        /*0000*/ 	.byte	0x04, 0x37
        /*0002*/ 	.short	(.L_9 - .L_8)
.L_8:
        /*0004*/ 	.word	0x00000082


	//----- nvinfo : EIATTR_KPARAM_INFO
	.align		4
.L_9:
        /*0008*/ 	.byte	0x04, 0x17
        /*000a*/ 	.short	(.L_11 - .L_10)
.L_10:
        /*000c*/ 	.word	0x00000000
        /*0010*/ 	.short	0x0000
        /*0012*/ 	.short	0x0000
        /*0014*/ 	.byte	0x00, 0xf0, 0xe1, 0x00


	//----- nvinfo : EIATTR_SPARSE_MMA_MASK
	.align		4
.L_11:
        /*0018*/ 	.byte	0x03, 0x50
        /*001a*/ 	.short	0x0000


	//----- nvinfo : EIATTR_MAXREG_COUNT
	.align		4
        /*001c*/ 	.byte	0x03, 0x1b
        /*001e*/ 	.short	0x00ff


	//----- nvinfo : EIATTR_NUM_BARRIERS
	.align		4
        /*0020*/ 	.byte	0x02, 0x4c
        /*0022*/ 	.byte	0x01
	.zero		1


	//----- nvinfo : EIATTR_MERCURY_ISA_VERSION
	.align		4
        /*0024*/ 	.byte	0x03, 0x5f
        /*0026*/ 	.short	0x0101


	//----- nvinfo : EIATTR_INT_WARP_WIDE_INSTR_OFFSETS
	.align		4
        /*0028*/ 	.byte	0x04, 0x31
        /*002a*/ 	.short	(.L_13 - .L_12)


	//   ....[0]....
.L_12:
        /*002c*/ 	.word	0x000004b0


	//   ....[1]....
        /*0030*/ 	.word	0x00000570


	//   ....[2]....
        /*0034*/ 	.word	0x000007e0


	//   ....[3]....
        /*0038*/ 	.word	0x000008a0


	//----- nvinfo : EIATTR_COOP_GROUP_MASK_REGIDS
	.align		4
.L_13:
        /*003c*/ 	.byte	0x04, 0x29
        /*003e*/ 	.short	(.L_15 - .L_14)


	//   ....[0]....
.L_14:
        /*0040*/ 	.word	0xffffffff


	//   ....[1]....
        /*0044*/ 	.word	0xffffffff


	//   ....[2]....
        /*0048*/ 	.word	0xffffffff


	//   ....[3]....
        /*004c*/ 	.word	0xffffffff


	//   ....[4]....
        /*0050*/ 	.word	0x05000006


	//   ....[5]....
        /*0054*/ 	.word	0x05000006


	//   ....[6]....
        /*0058*/ 	.word	0x05000006


	//   ....[7]....
        /*005c*/ 	.word	0x05000006


	//----- nvinfo : EIATTR_COOP_GROUP_INSTR_OFFSETS
	.align		4
.L_15:
        /*0060*/ 	.byte	0x04, 0x28
        /*0062*/ 	.short	(.L_17 - .L_16)


	//   ....[0]....
.L_16:
        /*0064*/ 	.word	0x00000460


	//   ....[1]....
        /*0068*/ 	.word	0x00000620


	//   ....[2]....
        /*006c*/ 	.word	0x000007a0


	//   ....[3]....
        /*0070*/ 	.word	0x00000950


	//   ....[4]....
        /*0074*/ 	.word	0x00000d40


	//   ....[5]....
        /*0078*/ 	.word	0x00000e00


	//   ....[6]....
        /*007c*/ 	.word	0x00000ec0


	//   ....[7]....
        /*0080*/ 	.word	0x00000f80


	//----- nvinfo : EIATTR_VRC_CTA_INIT_COUNT
	.align		4
.L_17:
        /*0084*/ 	.byte	0x02, 0x4a
	.zero		1
	.zero		1


	//----- nvinfo : EIATTR_EXIT_INSTR_OFFSETS
	.align		4
        /*0088*/ 	.byte	0x04, 0x1c
        /*008a*/ 	.short	(.L_19 - .L_18)


	//   ....[0]....
.L_18:
        /*008c*/ 	.word	0x000009b0


	//   ....[1]....
        /*0090*/ 	.word	0x00000ca0


	//----- nvinfo : EIATTR_CRS_STACK_SIZE
	.align		4
.L_19:
        /*0094*/ 	.byte	0x04, 0x1e
        /*0096*/ 	.short	(.L_21 - .L_20)
.L_20:
        /*0098*/ 	.word	0x00000000


	//----- nvinfo : EIATTR_CBANK_PARAM_SIZE
	.align		4
.L_21:
        /*009c*/ 	.byte	0x03, 0x19
        /*009e*/ 	.short	0x0038


	//----- nvinfo : EIATTR_PARAM_CBANK
	.align		4
        /*00a0*/ 	.byte	0x04, 0x0a
        /*00a2*/ 	.short	(.L_23 - .L_22)
	.align		4
.L_22:
        /*00a4*/ 	.word	index@(.nv.constant0._Z16jacobi_iteration3GFS)
        /*00a8*/ 	.short	0x0380
        /*00aa*/ 	.short	0x0038


	//----- nvinfo : EIATTR_SW_WAR
	.align		4
.L_23:
        /*00ac*/ 	.byte	0x04, 0x36
        /*00ae*/ 	.short	(.L_25 - .L_24)
.L_24:
        /*00b0*/ 	.word	0x00000008
.L_25:


//--------------------- .nv.callgraph             --------------------------
	.section	.nv.callgraph,"",@"SHT_CUDA_CALLGRAPH"
	.align	4
	.sectionentsize	8
	.align		4
        /*0000*/ 	.word	0x00000000
	.align		4
        /*0004*/ 	.word	0xffffffff
	.align		4
        /*0008*/ 	.word	0x00000000
	.align		4
        /*000c*/ 	.word	0xfffffffe
	.align		4
        /*0010*/ 	.word	0x00000000
	.align		4
        /*0014*/ 	.word	0xfffffffd
	.align		4
        /*0018*/ 	.word	0x00000000
	.align		4
        /*001c*/ 	.word	0xfffffffc


//--------------------- .text._Z16jacobi_iteration3GFS --------------------------
	.section	.text._Z16jacobi_iteration3GFS,"ax",@progbits
	.align	128
        .global         _Z16jacobi_iteration3GFS
        .type           _Z16jacobi_iteration3GFS,@function
        .size           _Z16jacobi_iteration3GFS,(.L_x_47 - _Z16jacobi_iteration3GFS)
        .other          _Z16jacobi_iteration3GFS,@"STO_CUDA_ENTRY STV_DEFAULT"
_Z16jacobi_iteration3GFS:
.text._Z16jacobi_iteration3GFS:
[----:B------:R-:W-:Y:S01]  /*0000*/  LDC R1, c[0x0][0x37c] ;  /* 0x0000df00ff017b82 */ /* 0x000fe20000000800 */
[----:B------:R-:W0:Y:S07]  /*0010*/  S2R R2, SR_TID.X ;  /* 0x0000000000027919 */ /* 0x000e2e0000002100 */
[----:B------:R-:W-:Y:S01]  /*0020*/  S2UR UR12, SR_CTAID.X ;  /* 0x00000000000c79c3 */ /* 0x000fe20000002500 */
[----:B------:R-:W-:-:S05]  /*0030*/  CS2R.32 R20, SR_CgaSize ;  /* 0x0000000000147805 */ /* 0x000fca0000008a00 */
[----:B------:R-:W-:-:S05]  /*0040*/  IMAD R20, R20, -0xa0, RZ ;  /* 0xffffff6014147824 */ /* 0x000fca00078e02ff */
[----:B------:R-:W-:-:S14]  /*0050*/  R2UR UR14, R20 ;  /* 0x00000000140e72ca */ /* 0x000fdc00000e0000 */
[----:B------:R-:W1:Y:S01]  /*0060*/  LDCU UR14, c[0x0][UR14+0x258] ;  /* 0x00004b000e0e77ac */ /* 0x000e620008000800 */
[----:B------:R-:W-:Y:S01]  /*0070*/  BSSY B0, `(.L_x_0) ;  /* 0x0000092000007945 */ /* 0x000fe20003800000 */
[----:B------:R-:W0:Y:S01]  /*0080*/  S2R R5, SR_TID.Y ;  /* 0x0000000000057919 */ /* 0x000e220000002200 */
[----:B------:R-:W-:Y:S01]  /*0090*/  IMAD.MOV.U32 R20, RZ, RZ, RZ ;  /* 0x000000ffff147224 */ /* 0x000fe200078e00ff */
[----:B------:R-:W-:-:S05]  /*00a0*/  CS2R.32 R7, SR_CgaSize ;  /* 0x0000000000077805 */ /* 0x000fca0000008a00 */
[----:B------:R-:W-:-:S05]  /*00b0*/  IMAD R7, R7, -0xa0, RZ ;  /* 0xffffff6007077824 */ /* 0x000fca00078e02ff */
[----:B------:R-:W-:-:S14]  /*00c0*/  R2UR UR15, R7 ;  /* 0x00000000070f72ca */ /* 0x000fdc00000e0000 */
[----:B------:R-:W2:Y:S01]  /*00d0*/  LDCU UR15, c[0x0][UR15+0x254] ;  /* 0x00004a800f0f77ac */ /* 0x000ea20008000800 */
[----:B------:R-:W3:Y:S01]  /*00e0*/  S2R R7, SR_TID.Z ;  /* 0x0000000000077919 */ /* 0x000ee20000002300 */
[----:B------:R-:W4:Y:S01]  /*00f0*/  S2UR UR4, SR_CTAID.Y ;  /* 0x00000000000479c3 */ /* 0x000f220000002600 */
[----:B------:R-:W5:Y:S01]  /*0100*/  LDCU UR8, c[0x0][0x380] ;  /* 0x00007000ff0877ac */ /* 0x000f620008000800 */
[----:B------:R-:W0:Y:S06]  /*0110*/  LDCU.64 UR10, c[0x0][0x358] ;  /* 0x00006b00ff0a77ac */ /* 0x000e2c0008000a00 */
[----:B------:R-:W5:Y:S01]  /*0120*/  S2UR UR7, SR_CTAID.Z ;  /* 0x00000000000779c3 */ /* 0x000f620000002700 */
[----:B------:R-:W3:Y:S01]  /*0130*/  LDCU.64 UR16, c[0x0][0x388] ;  /* 0x00007100ff1077ac */ /* 0x000ee20008000a00 */
[----:B-1----:R-:W-:-:S06]  /*0140*/  IMAD.U32 R4, RZ, RZ, UR14 ;  /* 0x0000000eff047e24 */ /* 0x002fcc000f8e00ff */
[----:B------:R-:W1:Y:S01]  /*0150*/  LDC R3, c[0x0][0x360] ;  /* 0x0000d800ff037b82 */ /* 0x000e620000000800 */
[----:B------:R-:W3:Y:S01]  /*0160*/  LDCU UR13, c[0x0][0x370] ;  /* 0x00006e00ff0d77ac */ /* 0x000ee20008000800 */
[----:B------:R-:W3:Y:S01]  /*0170*/  LDCU UR5, c[0x0][0x374] ;  /* 0x00006e80ff0577ac */ /* 0x000ee20008000800 */
[----:B------:R-:W1:Y:S01]  /*0180*/  LDCU UR6, c[0x0][0x378] ;  /* 0x00006f00ff0677ac */ /* 0x000e620008000800 */
[----:B0-----:R-:W-:Y:S01]  /*0190*/  IMAD.IADD R0, R2, 0x1, R5 ;  /* 0x0000000102007824 */ /* 0x001fe200078e0205 */
[----:B----4-:R-:W-:Y:S01]  /*01a0*/  UIADD3 UR4, UPT, UPT, UR12, UR4, URZ ;  /* 0x000000040c047290 */ /* 0x010fe2000fffe0ff */
[----:B--2---:R-:W-:Y:S01]  /*01b0*/  IMAD.U32 R5, RZ, RZ, UR15 ;  /* 0x0000000fff057e24 */ /* 0x004fe2000f8e00ff */
[----:B-----5:R-:W-:Y:S02]  /*01c0*/  UIADD3 UR7, UPT, UPT, -UR7, URZ, URZ ;  /* 0x000000ff07077290 */ /* 0x020fe4000fffe1ff */
[----:B---3--:R-:W-:Y:S01]  /*01d0*/  LOP3.LUT R0, R0, R7, RZ, 0xfc, !PT ;  /* 0x0000000700007212 */ /* 0x008fe200078efcff */
[----:B------:R-:W-:-:S02]  /*01e0*/  UIADD3 UR9, UPT, UPT, URZ, -UR13, URZ ;  /* 0x8000000dff097290 */ /* 0x000fc4000fffe0ff */
[----:B------:R-:W-:Y:S02]  /*01f0*/  UISETP.NE.AND UP0, UPT, UR4, UR7, UPT ;  /* 0x000000070400728c */ /* 0x000fe4000bf05270 */
[----:B------:R-:W-:Y:S01]  /*0200*/  UIMAD UR5, UR9, UR5, URZ ;  /* 0x00000005090572a4 */ /* 0x000fe2000f8e02ff */
[C---:B-1----:R-:W-:Y:S01]  /*0210*/  IMAD R2, R3.reuse, UR12, R2 ;  /* 0x0000000c03027c24 */ /* 0x042fe2000f8e0202 */
[----:B------:R-:W-:Y:S01]  /*0220*/  UIADD3 UR4, UPT, UPT, UR8, -0x1, URZ ;  /* 0xffffffff08047890 */ /* 0x000fe2000fffe0ff */
[----:B------:R-:W-:Y:S01]  /*0230*/  IMAD R3, R3, UR13, RZ ;  /* 0x0000000d03037c24 */ /* 0x000fe2000f8e02ff */
[----:B------:R-:W-:-:S04]  /*0240*/  UIMAD UR5, UR6, UR5, -0x7fffffff ;  /* 0x80000001060574a4 */ /* 0x000fc8000f8e0205 */
[----:B------:R-:W-:-:S12]  /*0250*/  USEL UR5, UR5, 0x1, !UP0 ;  /* 0x0000000105057887 */ /* 0x000fd8000c000000 */
.L_x_23:
[----:B------:R-:W-:Y:S01]  /*0260*/  ISETP.GE.AND P0, PT, R2, UR4, PT ;  /* 0x0000000402007c0c */ /* 0x000fe2000bf06270 */
[----:B------:R-:W-:Y:S05]  /*0270*/  YIELD ;  /* 0x0000000000007946 */ /* 0x000fea0003800000 */
[----:B------:R-:W-:Y:S07]  /*0280*/  BSSY.RECONVERGENT B1, `(.L_x_1) ;  /* 0x0000017000017945 */ /* 0x000fee0003800200 */
[----:B01234-:R-:W-:Y:S05]  /*0290*/  @P0 BRA `(.L_x_2) ;  /* 0x0000000000540947 */ /* 0x01ffea0003800000 */
[----:B------:R-:W0:Y:S01]  /*02a0*/  LDC.64 R14, c[0x0][0x398] ;  /* 0x0000e600ff0e7b82 */ /* 0x000e220000000a00 */
[----:B------:R-:W-:-:S07]  /*02b0*/  IMAD.MOV.U32 R21, RZ, RZ, R2 ;  /* 0x000000ffff157224 */ /* 0x000fce00078e0002 */
[----:B------:R-:W1:Y:S08]  /*02c0*/  LDC.64 R18, c[0x0][0x3a0] ;  /* 0x0000e800ff127b82 */ /* 0x000e700000000a00 */
[----:B------:R-:W2:Y:S02]  /*02d0*/  LDC.64 R16, c[0x0][0x3a8] ;  /* 0x0000ea00ff107b82 */ /* 0x000ea40000000a00 */
.L_x_5:
[----:B------:R-:W-:Y:S01]  /*02e0*/  ISETP.NE.AND P0, PT, R21, RZ, PT ;  /* 0x000000ff1500720c */ /* 0x000fe20003f05270 */
[----:B------:R-:W-:-:S12]  /*02f0*/  BSSY.RECONVERGENT B2, `(.L_x_3) ;  /* 0x000000c000027945 */ /* 0x000fd80003800200 */
[----:B---3--:R-:W-:Y:S05]  /*0300*/  @!P0 BRA `(.L_x_4) ;  /* 0x0000000000288947 */ /* 0x008fea0003800000 */
[----:B0-----:R-:W-:-:S05]  /*0310*/  IMAD.WIDE R6, R21, 0x8, R14 ;  /* 0x0000000815067825 */ /* 0x001fca00078e020e */
[----:B------:R-:W3:Y:S01]  /*0320*/  LDG.E.64 R8, desc[UR10][R6.64+0x8] ;  /* 0x0000080a06087981 */ /* 0x000ee2000c1e1b00 */
[----:B--2---:R-:W-:-:S03]  /*0330*/  IMAD.WIDE R12, R21, 0x8, R16 ;  /* 0x00000008150c7825 */ /* 0x004fc600078e0210 */
[----:B------:R-:W3:Y:S04]  /*0340*/  LDG.E.64 R10, desc[UR10][R6.64+-0x8] ;  /* 0xfffff80a060a7981 */ /* 0x000ee8000c1e1b00 */
[----:B------:R-:W2:Y:S01]  /*0350*/  LDG.E.64 R12, desc[UR10][R12.64] ;  /* 0x0000000a0c0c7981 */ /* 0x000ea2000c1e1b00 */
[----:B---3--:R-:W-:Y:S01]  /*0360*/  DADD R8, R8, R10 ;  /* 0x0000000008087229 */ /* 0x008fe2000000000a */
[----:B-1----:R-:W-:-:S07]  /*0370*/  IMAD.WIDE R10, R21, 0x8, R18 ;  /* 0x00000008150a7825 */ /* 0x002fce00078e0212 */
[----:B--2---:R-:W-:-:S08]  /*0380*/  DFMA R8, -R12, UR16, R8 ;  /* 0x000000100c087c2b */ /* 0x004fd00008000108 */
[----:B------:R-:W-:-:S07]  /*0390*/  DMUL R8, R8, 0.5 ;  /* 0x3fe0000008087828 */ /* 0x000fce0000000000 */
[----:B------:R3:W-:Y:S04]  /*03a0*/  STG.E.64 desc[UR10][R10.64], R8 ;  /* 0x000000080a007986 */ /* 0x0007e8000c101b0a */
.L_x_4:
[----:B------:R-:W-:Y:S05]  /*03b0*/  BSYNC.RECONVERGENT B2 ;  /* 0x0000000000027941 */ /* 0x000fea0003800200 */
.L_x_3:
[----:B------:R-:W-:-:S05]  /*03c0*/  IMAD.IADD R21, R3, 0x1, R21 ;  /* 0x0000000103157824 */ /* 0x000fca00078e0215 */
[----:B------:R-:W-:-:S13]  /*03d0*/  ISETP.GE.AND P0, PT, R21, UR4, PT ;  /* 0x0000000415007c0c */ /* 0x000fda000bf06270 */
[----:B------:R-:W-:Y:S05]  /*03e0*/  @!P0 BRA `(.L_x_5) ;  /* 0xfffffffc00bc8947 */ /* 0x000fea000383ffff */
.L_x_2:
[----:B------:R-:W-:Y:S05]  /*03f0*/  BSYNC.RECONVERGENT B1 ;  /* 0x0000000000017941 */ /* 0x000fea0003800200 */
.L_x_1:
[----:B------:R-:W-:-:S04]  /*0400*/  UISETP.NE.U32.AND UP0, UPT, UR14, URZ, UPT ;  /* 0x000000ff0e00728c */ /* 0x000fc8000bf05070 */
[----:B------:R-:W-:-:S09]  /*0410*/  UISETP.NE.AND.EX UP0, UPT, UR15, URZ, UPT, UP0 ;  /* 0x000000ff0f00728c */ /* 0x000fd2000bf05300 */
[----:B------:R-:W-:Y:S05]  /*0420*/  BRA.U !UP0, `(.L_x_6) ;  /* 0x0000000908247547 */ /* 0x000fea000b800000 */
[----:B------:R-:W-:Y:S01]  /*0430*/  UMOV UR6, 0xffffffff ;  /* 0xffffffff00067882 */ /* 0x000fe20000000000 */
[----:B------:R-:W-:Y:S02]  /*0440*/  ISETP.NE.AND P0, PT, R0, RZ, PT ;  /* 0x000000ff0000720c */ /* 0x000fe40003f05270 */
[----:B------:R-:W-:Y:S11]  /*0450*/  BRA.DIV UR6, `(.L_x_7) ;  /* 0x0000000a061c7947 */ /* 0x000ff6000b800000 */
[----:B------:R-:W-:Y:S06]  /*0460*/  BAR.SYNC.DEFER_BLOCKING 0x0 ;  /* 0x0000000000007b1d */ /* 0x000fec0000010000 */
.L_x_31:
[----:B------:R-:W-:Y:S01]  /*0470*/  BSSY B1, `(.L_x_8) ;  /* 0x0000018000017945 */ /* 0x000fe20003800000 */
[----:B------:R-:W-:-:S03]  /*0480*/  ISETP.GE.AND P1, PT, R2, UR4, PT ;  /* 0x0000000402007c0c */ /* 0x000fc6000bf26270 */
[----:B------:R-:W-:Y:S10]  /*0490*/  @P0 BRA `(.L_x_9) ;  /* 0x0000000000540947 */ /* 0x000ff40003800000 */
[----:B------:R-:W4:Y:S01]  /*04a0*/  S2R R7, SR_LANEID ;  /* 0x0000000000077919 */ /* 0x000f220000000000 */
[----:B------:R-:W-:Y:S02]  /*04b0*/  VOTEU.ANY UR6, UPT, PT ;  /* 0x0000000000067886 */ /* 0x000fe400038e0100 */
[----:B---3--:R-:W4:Y:S08]  /*04c0*/  FLO.U32 R8, UR6 ;  /* 0x0000000600087d00 */ /* 0x008f3000080e0000 */
[----:B------:R-:W3:Y:S01]  /*04d0*/  POPC R6, UR6 ;  /* 0x0000000600067d09 */ /* 0x000ee20008000000 */
[----:B----4-:R-:W-:Y:S01]  /*04e0*/  ISETP.EQ.U32.AND P0, PT, R8, R7, PT ;  /* 0x000000070800720c */ /* 0x010fe20003f02070 */
[----:B---3--:R-:W-:-:S12]  /*04f0*/  IMAD R7, R6, UR5, RZ ;  /* 0x0000000506077c24 */ /* 0x008fd8000f8e02ff */
[----:B------:R-:W-:Y:S06]  /*0500*/  @P0 MEMBAR.ALL.GPU ;  /* 0x0000000000000992 */ /* 0x000fec000000a000 */
[----:B------:R-:W-:-:S00]  /*0510*/  @P0 ERRBAR ;  /* 0x00000000000009ab */ /* 0x000fc00000000000 */
[----:B------:R-:W-:Y:S06]  /*0520*/  @P0 CGAERRBAR ;  /* 0x00000000000005ab */ /* 0x000fec0000000000 */
[----:B------:R-:W3:Y:S01]  /*0530*/  @P0 ATOM.E.ADD.STRONG.GPU PT, R7, desc[UR10][R4.64+0x4], R7 ;  /* 0x800004070407098a */ /* 0x000ee200081ef10a */
[----:B------:R-:W4:Y:S02]  /*0540*/  S2R R9, SR_LTMASK ;  /* 0x0000000000097919 */ /* 0x000f240000003900 */
[----:B----4-:R-:W-:-:S06]  /*0550*/  LOP3.LUT R9, R9, UR6, RZ, 0xc0, !PT ;  /* 0x0000000609097c12 */ /* 0x010fcc000f8ec0ff */
[----:B------:R-:W4:Y:S01]  /*0560*/  POPC R9, R9 ;  /* 0x0000000900097309 */ /* 0x000f220000000000 */
[----:B---3--:R-:W4:Y:S02]  /*0570*/  SHFL.IDX PT, R6, R7, R8, 0x1f ;  /* 0x00001f0807067589 */ /* 0x008f2400000e0000 */
[----:B----4-:R-:W-:-:S07]  /*0580*/  IMAD R6, R9, UR5, R6 ;  /* 0x0000000509067c24 */ /* 0x010fce000f8e0206 */
.L_x_10:
[----:B------:R-:W3:Y:S04]  /*0590*/  LD.E.STRONG.GPU R7, desc[UR10][R4.64+0x4] ;  /* 0x0000040a04077980 */ /* 0x000ee8000c10f900 */
[----:B---3--:R-:W-:Y:S01]  /*05a0*/  CCTL.IVALL ;  /* 0x00000000ff00798f */ /* 0x008fe20002000000 */
[----:B------:R-:W-:Y:S05]  /*05b0*/  YIELD ;  /* 0x0000000000007946 */ /* 0x000fea0003800000 */
[----:B------:R-:W-:-:S04]  /*05c0*/  LOP3.LUT R7, R7, R6, RZ, 0x3c, !PT ;  /* 0x0000000607077212 */ /* 0x000fc800078e3cff */
[----:B------:R-:W-:-:S13]  /*05d0*/  ISETP.GT.AND P0, PT, R7, -0x1, PT ;  /* 0xffffffff0700780c */ /* 0x000fda0003f04270 */
[----:B------:R-:W-:Y:S05]  /*05e0*/  @P0 BRA `(.L_x_10) ;  /* 0xfffffffc00e80947 */ /* 0x000fea000383ffff */
.L_x_9:
[----:B------:R-:W-:Y:S05]  /*05f0*/  BSYNC B1 ;  /* 0x0000000000017941 */ /* 0x000fea0003800000 */
.L_x_8:
[----:B------:R-:W-:-:S03]  /*0600*/  UMOV UR6, 0xffffffff ;  /* 0xffffffff00067882 */ /* 0x000fc60000000000 */
[----:B------:R-:W-:Y:S05]  /*0610*/  BRA.DIV UR6, `(.L_x_11) ;  /* 0x0000000606dc7947 */ /* 0x000fea000b800000 */
[----:B------:R-:W-:Y:S06]  /*0620*/  BAR.SYNC.DEFER_BLOCKING 0x0 ;  /* 0x0000000000007b1d */ /* 0x000fec0000010000 */
.L_x_34:
[----:B------:R-:W-:Y:S04]  /*0630*/  BSSY.RECONVERGENT B1, `(.L_x_12) ;  /* 0x0000010000017945 */ /* 0x000fe80003800200 */
[----:B------:R-:W-:Y:S05]  /*0640*/  @P1 BRA `(.L_x_13) ;  /* 0x0000000000381947 */ /* 0x000fea0003800000 */
[----:B------:R-:W4:Y:S01]  /*0650*/  LDC.64 R12, c[0x0][0x398] ;  /* 0x0000e600ff0c7b82 */ /* 0x000f220000000a00 */
[----:B0-----:R-:W-:-:S07]  /*0660*/  IMAD.MOV.U32 R15, RZ, RZ, R2 ;  /* 0x000000ffff0f7224 */ /* 0x001fce00078e0002 */
[----:B---3--:R-:W0:Y:S02]  /*0670*/  LDC.64 R10, c[0x0][0x3a0] ;  /* 0x0000e800ff0a7b82 */ /* 0x008e240000000a00 */
.L_x_16:
[----:B------:R-:W-:Y:S01]  /*0680*/  ISETP.NE.AND P0, PT, R15, RZ, PT ;  /* 0x000000ff0f00720c */ /* 0x000fe20003f05270 */
[----:B------:R-:W-:-:S12]  /*0690*/  BSSY.RECONVERGENT B2, `(.L_x_14) ;  /* 0x0000006000027945 */ /* 0x000fd80003800200 */
[----:B---3--:R-:W-:Y:S05]  /*06a0*/  @!P0 BRA `(.L_x_15) ;  /* 0x0000000000108947 */ /* 0x008fea0003800000 */
[----:B0-----:R-:W-:-:S06]  /*06b0*/  IMAD.WIDE R6, R15, 0x8, R10 ;  /* 0x000000080f067825 */ /* 0x001fcc00078e020a */
[----:B------:R-:W3:Y:S01]  /*06c0*/  LDG.E.64 R6, desc[UR10][R6.64] ;  /* 0x0000000a06067981 */ /* 0x000ee2000c1e1b00 */
[----:B----4-:R-:W-:-:S05]  /*06d0*/  IMAD.WIDE R8, R15, 0x8, R12 ;  /* 0x000000080f087825 */ /* 0x010fca00078e020c */
[----:B---3--:R3:W-:Y:S02]  /*06e0*/  STG.E.64 desc[UR10][R8.64], R6 ;  /* 0x0000000608007986 */ /* 0x0087e4000c101b0a */
.L_x_15:
[----:B------:R-:W-:Y:S05]  /*06f0*/  BSYNC.RECONVERGENT B2 ;  /* 0x0000000000027941 */ /* 0x000fea0003800200 */
.L_x_14:
[----:B------:R-:W-:-:S05]  /*0700*/  IMAD.IADD R15, R3, 0x1, R15 ;  /* 0x00000001030f7824 */ /* 0x000fca00078e020f */
[----:B------:R-:W-:-:S13]  /*0710*/  ISETP.GE.AND P0, PT, R15, UR4, PT ;  /* 0x000000040f007c0c */ /* 0x000fda000bf06270 */
[----:B------:R-:W-:Y:S05]  /*0720*/  @!P0 BRA `(.L_x_16) ;  /* 0xfffffffc00d48947 */ /* 0x000fea000383ffff */
.L_x_13:
[----:B------:R-:W-:Y:S05]  /*0730*/  BSYNC.RECONVERGENT B1 ;  /* 0x0000000000017941 */ /* 0x000fea0003800200 */
.L_x_12:
[----:B------:R-:W-:-:S04]  /*0740*/  UISETP.NE.U32.AND UP0, UPT, UR14, URZ, UPT ;  /* 0x000000ff0e00728c */ /* 0x000fc8000bf05070 */
[----:B------:R-:W-:-:S09]  /*0750*/  UISETP.NE.AND.EX UP0, UPT, UR15, URZ, UPT, UP0 ;  /* 0x000000ff0f00728c */ /* 0x000fd2000bf05300 */
[----:B------:R-:W-:Y:S05]  /*0760*/  BRA.U !UP0, `(.L_x_17) ;  /* 0x0000000508507547 */ /* 0x000fea000b800000 */
[----:B------:R-:W-:Y:S01]  /*0770*/  UMOV UR6, 0xffffffff ;  /* 0xffffffff00067882 */ /* 0x000fe20000000000 */
[----:B------:R-:W-:Y:S02]  /*0780*/  ISETP.NE.AND P0, PT, R0, RZ, PT ;  /* 0x000000ff0000720c */ /* 0x000fe40003f05270 */
[----:B------:R-:W-:Y:S11]  /*0790*/  BRA.DIV UR6, `(.L_x_18) ;  /* 0x0000000606ac7947 */ /* 0x000ff6000b800000 */
[----:B------:R-:W-:Y:S06]  /*07a0*/  BAR.SYNC.DEFER_BLOCKING 0x0 ;  /* 0x0000000000007b1d */ /* 0x000fec0000010000 */
.L_x_37:
[----:B------:R-:W-:Y:S04]  /*07b0*/  BSSY B1, `(.L_x_19) ;  /* 0x0000017000017945 */ /* 0x000fe80003800000 */
[----:B------:R-:W-:Y:S05]  /*07c0*/  @P0 BRA `(.L_x_20) ;  /* 0x0000000000540947 */ /* 0x000fea0003800000 */
[----:B---3--:R-:W3:Y:S01]  /*07d0*/  S2R R7, SR_LANEID ;  /* 0x0000000000077919 */ /* 0x008ee20000000000 */
[----:B------:R-:W-:Y:S02]  /*07e0*/  VOTEU.ANY UR6, UPT, PT ;  /* 0x0000000000067886 */ /* 0x000fe400038e0100 */
[----:B------:R-:W3:Y:S08]  /*07f0*/  FLO.U32 R8, UR6 ;  /* 0x0000000600087d00 */ /* 0x000ef000080e0000 */
[----:B------:R-:W5:Y:S01]  /*0800*/  POPC R6, UR6 ;  /* 0x0000000600067d09 */ /* 0x000f620008000000 */
[----:B---3--:R-:W-:Y:S01]  /*0810*/  ISETP.EQ.U32.AND P0, PT, R8, R7, PT ;  /* 0x000000070800720c */ /* 0x008fe20003f02070 */
[----:B-----5:R-:W-:-:S12]  /*0820*/  IMAD R7, R6, UR5, RZ ;  /* 0x0000000506077c24 */ /* 0x020fd8000f8e02ff */
[----:B------:R-:W-:Y:S06]  /*0830*/  @P0 MEMBAR.ALL.GPU ;  /* 0x0000000000000992 */ /* 0x000fec000000a000 */
[----:B------:R-:W-:-:S00]  /*0840*/  @P0 ERRBAR ;  /* 0x00000000000009ab */ /* 0x000fc00000000000 */
[----:B------:R-:W-:Y:S06]  /*0850*/  @P0 CGAERRBAR ;  /* 0x00000000000005ab */ /* 0x000fec0000000000 */
[----:B------:R-:W3:Y:S01]  /*0860*/  @P0 ATOM.E.ADD.STRONG.GPU PT, R7, desc[UR10][R4.64+0x4], R7 ;  /* 0x800004070407098a */ /* 0x000ee200081ef10a */
[----:B------:R-:W5:Y:S02]  /*0870*/  S2R R9, SR_LTMASK ;  /* 0x0000000000097919 */ /* 0x000f640000003900 */
[----:B-----5:R-:W-:-:S06]  /*0880*/  LOP3.LUT R9, R9, UR6, RZ, 0xc0, !PT ;  /* 0x0000000609097c12 */ /* 0x020fcc000f8ec0ff */
[----:B------:R-:W5:Y:S01]  /*0890*/  POPC R9, R9 ;  /* 0x0000000900097309 */ /* 0x000f620000000000 */
[----:B---3--:R-:W5:Y:S02]  /*08a0*/  SHFL.IDX PT, R6, R7, R8, 0x1f ;  /* 0x00001f0807067589 */ /* 0x008f6400000e0000 */
[----:B-----5:R-:W-:-:S07]  /*08b0*/  IMAD R6, R9, UR5, R6 ;  /* 0x0000000509067c24 */ /* 0x020fce000f8e0206 */
.L_x_21:
[----:B------:R-:W3:Y:S04]  /*08c0*/  LD.E.STRONG.GPU R7, desc[UR10][R4.64+0x4] ;  /* 0x0000040a04077980 */ /* 0x000ee8000c10f900 */
[----:B---3--:R-:W-:Y:S01]  /*08d0*/  CCTL.IVALL ;  /* 0x00000000ff00798f */ /* 0x008fe20002000000 */
[----:B------:R-:W-:Y:S05]  /*08e0*/  YIELD ;  /* 0x0000000000007946 */ /* 0x000fea0003800000 */
[----:B------:R-:W-:-:S04]  /*08f0*/  LOP3.LUT R7, R7, R6, RZ, 0x3c, !PT ;  /* 0x0000000607077212 */ /* 0x000fc800078e3cff */
[----:B------:R-:W-:-:S13]  /*0900*/  ISETP.GT.AND P0, PT, R7, -0x1, PT ;  /* 0xffffffff0700780c */ /* 0x000fda0003f04270 */
[----:B------:R-:W-:Y:S05]  /*0910*/  @P0 BRA `(.L_x_21) ;  /* 0xfffffffc00e80947 */ /* 0x000fea000383ffff */
.L_x_20:
[----:B------:R-:W-:Y:S05]  /*0920*/  BSYNC B1 ;  /* 0x0000000000017941 */ /* 0x000fea0003800000 */
.L_x_19:
[----:B------:R-:W-:-:S03]  /*0930*/  UMOV UR6, 0xffffffff ;  /* 0xffffffff00067882 */ /* 0x000fc60000000000 */
[----:B------:R-:W-:Y:S05]  /*0940*/  BRA.DIV UR6, `(.L_x_22) ;  /* 0x0000000606707947 */ /* 0x000fea000b800000 */
[----:B------:R-:W-:Y:S06]  /*0950*/  BAR.SYNC.DEFER_BLOCKING 0x0 ;  /* 0x0000000000007b1d */ /* 0x000fec0000010000 */
.L_x_40:
[----:B------:R-:W-:-:S05]  /*0960*/  VIADD R20, R20, 0x1 ;  /* 0x0000000114147836 */ /* 0x000fca0000000000 */
[----:B------:R-:W-:-:S13]  /*0970*/  ISETP.NE.AND P0, PT, R20, 0x3e8, PT ;  /* 0x000003e81400780c */ /* 0x000fda0003f05270 */
[----:B------:R-:W-:Y:S05]  /*0980*/  @P0 BRA `(.L_x_23) ;  /* 0xfffffff800340947 */ /* 0x000fea000383ffff */
[----:B------:R-:W-:Y:S05]  /*0990*/  BSYNC B0 ;  /* 0x0000000000007941 */ /* 0x000fea0003800000 */
.L_x_0:
[----:B------:R-:W-:-:S13]  /*09a0*/  ISETP.GE.AND P0, PT, R2, UR4, PT ;  /* 0x0000000402007c0c */ /* 0x000fda000bf06270 */
[----:B------:R-:W-:Y:S05]  /*09b0*/  @P0 EXIT ;  /* 0x000000000000094d */ /* 0x000fea0003800000 */
[----:B------:R-:W5:Y:S01]  /*09c0*/  LDCU UR6, c[0x0][0x380] ;  /* 0x00007000ff0677ac */ /* 0x000f620008000800 */
[----:B--2---:R-:W2:Y:S08]  /*09d0*/  LDC.64 R16, c[0x0][0x3a8] ;  /* 0x0000ea00ff107b82 */ /* 0x004eb00000000a00 */
[----:B0-----:R-:W0:Y:S08]  /*09e0*/  LDC.64 R14, c[0x0][0x3b0] ;  /* 0x0000ec00ff0e7b82 */ /* 0x001e300000000a00 */
[----:B----4-:R-:W4:Y:S01]  /*09f0*/  LDC.64 R12, c[0x0][0x390] ;  /* 0x0000e400ff0c7b82 */ /* 0x010f220000000a00 */
[----:B-----5:R-:W0:Y:S07]  /*0a00*/  I2F.F64 R26, UR6 ;  /* 0x00000006001a7d12 */ /* 0x020e2e0008201c00 */
[----:B---3--:R-:W3:Y:S02]  /*0a10*/  LDC.64 R10, c[0x0][0x398] ;  /* 0x0000e600ff0a7b82 */ /* 0x008ee40000000a00 */
.L_x_28:
[----:B------:R-:W-:Y:S01]  /*0a20*/  ISETP.NE.AND P0, PT, R2, RZ, PT ;  /* 0x000000ff0200720c */ /* 0x000fe20003f05270 */
[----:B------:R-:W-:-:S12]  /*0a30*/  BSSY.RECONVERGENT B0, `(.L_x_24) ;  /* 0x0000023000007945 */ /* 0x000fd80003800200 */
[----:B0-----:R-:W-:Y:S05]  /*0a40*/  @!P0 BRA `(.L_x_25) ;  /* 0x0000000000848947 */ /* 0x001fea0003800000 */
[----:B---3--:R-:W-:-:S05]  /*0a50*/  IMAD.WIDE R4, R2, 0x8, R10 ;  /* 0x0000000802047825 */ /* 0x008fca00078e020a */
[----:B------:R-:W3:Y:S04]  /*0a60*/  LDG.E.64 R6, desc[UR10][R4.64+0x8] ;  /* 0x0000080a04067981 */ /* 0x000ee8000c1e1b00 */
[----:B------:R-:W3:Y:S04]  /*0a70*/  LDG.E.64 R8, desc[UR10][R4.64+-0x8] ;  /* 0xfffff80a04087981 */ /* 0x000ee8000c1e1b00 */
[----:B-1----:R1:W5:Y:S01]  /*0a80*/  LDG.E.64 R18, desc[UR10][R4.64] ;  /* 0x0000000a04127981 */ /* 0x002362000c1e1b00 */
[----:B--2---:R-:W-:-:S05]  /*0a90*/  IMAD.WIDE R20, R2, 0x8, R16 ;  /* 0x0000000802147825 */ /* 0x004fca00078e0210 */
[----:B------:R-:W4:Y:S01]  /*0aa0*/  LDG.E.64 R28, desc[UR10][R20.64] ;  /* 0x0000000a141c7981 */ /* 0x000f22000c1e1b00 */
[----:B0-----:R-:W0:Y:S01]  /*0ab0*/  MUFU.RCP64H R23, R27 ;  /* 0x0000001b00177308 */ /* 0x001e220000001800 */
[----:B------:R-:W-:Y:S01]  /*0ac0*/  IMAD.MOV.U32 R22, RZ, RZ, 0x1 ;  /* 0x00000001ff167424 */ /* 0x000fe200078e00ff */
[----:B------:R-:W-:Y:S05]  /*0ad0*/  BSSY.RECONVERGENT B1, `(.L_x_26) ;  /* 0x0000016000017945 */ /* 0x000fea0003800200 */
[----:B0-----:R-:W-:-:S08]  /*0ae0*/  DFMA R24, -R26, R22, 1 ;  /* 0x3ff000001a18742b */ /* 0x001fd00000000116 */
[----:B------:R-:W-:-:S08]  /*0af0*/  DFMA R24, R24, R24, R24 ;  /* 0x000000181818722b */ /* 0x000fd00000000018 */
[----:B------:R-:W-:-:S08]  /*0b00*/  DFMA R24, R22, R24, R22 ;  /* 0x000000181618722b */ /* 0x000fd00000000016 */
[----:B-1----:R-:W-:-:S08]  /*0b10*/  DFMA R4, -R26, R24, 1 ;  /* 0x3ff000001a04742b */ /* 0x002fd00000000118 */
[----:B------:R-:W-:Y:S02]  /*0b20*/  DFMA R4, R24, R4, R24 ;  /* 0x000000041804722b */ /* 0x000fe40000000018 */
[----:B---3--:R-:W-:Y:S02]  /*0b30*/  DADD R6, R6, R8 ;  /* 0x0000000006067229 */ /* 0x008fe40000000008 */
[----:B-----5:R-:W-:-:S08]  /*0b40*/  DADD R18, R18, R18 ;  /* 0x0000000012127229 */ /* 0x020fd00000000012 */
[----:B------:R-:W-:-:S08]  /*0b50*/  DADD R6, R6, -R18 ;  /* 0x0000000006067229 */ /* 0x000fd00000000812 */
[----:B----4-:R-:W-:-:S08]  /*0b60*/  DFMA R28, R6, R12, -R28 ;  /* 0x0000000c061c722b */ /* 0x010fd0000000081c */
[----:B------:R-:W-:Y:S02]  /*0b70*/  DMUL R6, R28, R4 ;  /* 0x000000041c067228 */ /* 0x000fe40000000000 */
[----:B------:R-:W-:-:S06]  /*0b80*/  FSETP.GEU.AND P1, PT, |R29|, 6.5827683646048100446e-37, PT ;  /* 0x036000001d00780b */ /* 0x000fcc0003f2e200 */
[----:B------:R-:W-:-:S08]  /*0b90*/  DFMA R8, -R26, R6, R28 ;  /* 0x000000061a08722b */ /* 0x000fd0000000011c */
[----:B------:R-:W-:Y:S01]  /*0ba0*/  DFMA R4, R4, R8, R6 ;  /* 0x000000080404722b */ /* 0x000fe20000000006 */
[----:B------:R-:W-:-:S09]  /*0bb0*/  IMAD.WIDE R8, R2, 0x8, R14 ;  /* 0x0000000802087825 */ /* 0x000fd200078e020e */
[----:B------:R-:W-:-:S05]  /*0bc0*/  FFMA R0, RZ, R27, R5 ;  /* 0x0000001bff007223 */ /* 0x000fca0000000005 */
[----:B------:R-:W-:-:S13]  /*0bd0*/  FSETP.GT.AND P0, PT, |R0|, 1.469367938527859385e-39, PT ;  /* 0x001000000000780b */ /* 0x000fda0003f04200 */
[----:B------:R-:W-:Y:S05]  /*0be0*/  @P0 BRA P1, `(.L_x_27) ;  /* 0x0000000000100947 */ /* 0x000fea0000800000 */
[----:B------:R-:W-:-:S07]  /*0bf0*/  MOV R0, 0xc10 ;  /* 0x00000c1000007802 */ /* 0x000fce0000000f00 */
[----:B------:R-:W-:Y:S05]  /*0c00*/  CALL.REL.NOINC `($__internal_0_$__cuda_sm20_div_rn_f64_full) ;  /* 0x0000000000f07944 */ /* 0x000fea0003c00000 */
[----:B------:R-:W-:Y:S02]  /*0c10*/  IMAD.MOV.U32 R4, RZ, RZ, R6 ;  /* 0x000000ffff047224 */ /* 0x000fe400078e0006 */
[----:B------:R-:W-:-:S07]  /*0c20*/  IMAD.MOV.U32 R5, RZ, RZ, R7 ;  /* 0x000000ffff057224 */ /* 0x000fce00078e0007 */
.L_x_27:
[----:B------:R-:W-:Y:S05]  /*0c30*/  BSYNC.RECONVERGENT B1 ;  /* 0x0000000000017941 */ /* 0x000fea0003800200 */
.L_x_26:
[----:B------:R-:W-:-:S07]  /*0c40*/  DMUL R4, R28, R4 ;  /* 0x000000041c047228 */ /* 0x000fce0000000000 */
[----:B------:R0:W-:Y:S04]  /*0c50*/  STG.E.64 desc[UR10][R8.64], R4 ;  /* 0x0000000408007986 */ /* 0x0001e8000c101b0a */
.L_x_25:
[----:B------:R-:W-:Y:S05]  /*0c60*/  BSYNC.RECONVERGENT B0 ;  /* 0x0000000000007941 */ /* 0x000fea0003800200 */
.L_x_24:
[----:B------:R-:W-:-:S05]  /*0c70*/  IMAD.IADD R2, R3, 0x1, R2 ;  /* 0x0000000103027824 */ /* 0x000fca00078e0202 */
[----:B------:R-:W-:-:S13]  /*0c80*/  ISETP.GE.AND P0, PT, R2, UR4, PT ;  /* 0x0000000402007c0c */ /* 0x000fda000bf06270 */
[----:B------:R-:W-:Y:S05]  /*0c90*/  @!P0 BRA `(.L_x_28) ;  /* 0xfffffffc00608947 */ /* 0x000fea000383ffff */
[----:B------:R-:W-:Y:S05]  /*0ca0*/  EXIT ;  /* 0x000000000000794d */ /* 0x000fea0003800000 */
.L_x_17:
[----:B------:R-:W-:Y:S05]  /*0cb0*/  BPT.TRAP 0x1 ;  /* 0x000000040000795c */ /* 0x000fea0000300000 */
.L_x_6:
[----:B------:R-:W-:Y:S05]  /*0cc0*/  BPT.TRAP 0x1 ;  /* 0x000000040000795c */ /* 0x000fea0000300000 */
.L_x_7:
[----:B------:R-:W-:Y:S01]  /*0cd0*/  BSSY B1, `(.L_x_29) ;  /* 0x000000a000017945 */ /* 0x000fe20003800000 */
[----:B---3--:R-:W-:Y:S02]  /*0ce0*/  IMAD.MOV.U32 R7, RZ, RZ, 0x0 ;  /* 0x00000000ff077424 */ /* 0x008fe400078e00ff */
[----:B---3--:R-:W-:Y:S02]  /*0cf0*/  IMAD.MOV.U32 R8, RZ, RZ, 0x0 ;  /* 0x00000000ff087424 */ /* 0x008fe400078e00ff */
[----:B0---4-:R-:W-:-:S07]  /*0d00*/  IMAD.MOV.U32 R6, RZ, RZ, -0x1 ;  /* 0xffffffffff067424 */ /* 0x011fce00078e00ff */
[----:B012---:R-:W-:Y:S05]  /*0d10*/  WARPSYNC.COLLECTIVE.ALL `(.L_x_30) ;  /* 0x0000000000147948 */ /* 0x007fea0003c00000 */
[----:B------:R-:W-:-:S04]  /*0d20*/  SHF.L.U32 R8, R8, 0x10, RZ ;  /* 0x0000001008087819 */ /* 0x000fc800000006ff */
[----:B------:R-:W-:-:S05]  /*0d30*/  LOP3.LUT R8, R8, 0xf, R7, 0xf8, !PT ;  /* 0x0000000f08087812 */ /* 0x000fca00078ef807 */
[----:B------:R3:W-:Y:S02]  /*0d40*/  BAR.SYNC.DEFER_BLOCKING R8, R8 ;  /* 0x000000080000731d */ /* 0x0007e40000010000 */
[----:B---3--:R-:W-:-:S04]  /*0d50*/  SHF.R.U32 R8, R8, 0x10, RZ ;  /* 0x0000001008087819 */ /* 0x008fc800000016ff */
[----:B012---:R-:W-:Y:S05]  /*0d60*/  ENDCOLLECTIVE ;  /* 0x000000000000791b */ /* 0x007fea0003800000 */
.L_x_30:
[----:B------:R-:W-:Y:S05]  /*0d70*/  BSYNC B1 ;  /* 0x0000000000017941 */ /* 0x000fea0003800000 */
.L_x_29:
[----:B------:R-:W-:Y:S05]  /*0d80*/  BRA `(.L_x_31) ;  /* 0xfffffff400b87947 */ /* 0x000fea000383ffff */
.L_x_11:
[----:B------:R-:W-:Y:S01]  /*0d90*/  BSSY B1, `(.L_x_32) ;  /* 0x000000a000017945 */ /* 0x000fe20003800000 */
[----:B------:R-:W-:Y:S02]  /*0da0*/  IMAD.MOV.U32 R7, RZ, RZ, 0x0 ;  /* 0x00000000ff077424 */ /* 0x000fe400078e00ff */
[----:B---3--:R-:W-:Y:S02]  /*0db0*/  IMAD.MOV.U32 R8, RZ, RZ, 0x0 ;  /* 0x00000000ff087424 */ /* 0x008fe400078e00ff */
[----:B------:R-:W-:-:S07]  /*0dc0*/  IMAD.MOV.U32 R6, RZ, RZ, -0x1 ;  /* 0xffffffffff067424 */ /* 0x000fce00078e00ff */
[----:B012---:R-:W-:Y:S05]  /*0dd0*/  WARPSYNC.COLLECTIVE.ALL `(.L_x_33) ;  /* 0x0000000000147948 */ /* 0x007fea0003c00000 */
[----:B------:R-:W-:-:S04]  /*0de0*/  SHF.L.U32 R8, R8, 0x10, RZ ;  /* 0x0000001008087819 */ /* 0x000fc800000006ff */
[----:B------:R-:W-:-:S05]  /*0df0*/  LOP3.LUT R8, R8, 0xf, R7, 0xf8, !PT ;  /* 0x0000000f08087812 */ /* 0x000fca00078ef807 */
[----:B------:R3:W-:Y:S02]  /*0e00*/  BAR.SYNC.DEFER_BLOCKING R8, R8 ;  /* 0x000000080000731d */ /* 0x0007e40000010000 */
[----:B---3--:R-:W-:-:S04]  /*0e10*/  SHF.R.U32 R8, R8, 0x10, RZ ;  /* 0x0000001008087819 */ /* 0x008fc800000016ff */
[----:B012---:R-:W-:Y:S05]  /*0e20*/  ENDCOLLECTIVE ;  /* 0x000000000000791b */ /* 0x007fea0003800000 */
.L_x_33:
[----:B------:R-:W-:Y:S05]  /*0e30*/  BSYNC B1 ;  /* 0x0000000000017941 */ /* 0x000fea0003800000 */
.L_x_32:
[----:B------:R-:W-:Y:S05]  /*0e40*/  BRA `(.L_x_34) ;  /* 0xfffffff400f87947 */ /* 0x000fea000383ffff */
.L_x_18:
[----:B------:R-:W-:Y:S01]  /*0e50*/  BSSY B1, `(.L_x_35) ;  /* 0x000000a000017945 */ /* 0x000fe20003800000 */
[----:B---3--:R-:W-:Y:S02]  /*0e60*/  IMAD.MOV.U32 R7, RZ, RZ, 0x0 ;  /* 0x00000000ff077424 */ /* 0x008fe400078e00ff */
[----:B------:R-:W-:Y:S02]  /*0e70*/  IMAD.MOV.U32 R8, RZ, RZ, 0x0 ;  /* 0x00000000ff087424 */ /* 0x000fe400078e00ff */
[----:B------:R-:W-:-:S07]  /*0e80*/  IMAD.MOV.U32 R6, RZ, RZ, -0x1 ;  /* 0xffffffffff067424 */ /* 0x000fce00078e00ff */
[----:B012-4-:R-:W-:Y:S05]  /*0e90*/  WARPSYNC.COLLECTIVE.ALL `(.L_x_36) ;  /* 0x0000000000147948 */ /* 0x017fea0003c00000 */
[----:B------:R-:W-:-:S04]  /*0ea0*/  SHF.L.U32 R8, R8, 0x10, RZ ;  /* 0x0000001008087819 */ /* 0x000fc800000006ff */
[----:B------:R-:W-:-:S05]  /*0eb0*/  LOP3.LUT R8, R8, 0xf, R7, 0xf8, !PT ;  /* 0x0000000f08087812 */ /* 0x000fca00078ef807 */
[----:B------:R3:W-:Y:S02]  /*0ec0*/  BAR.SYNC.DEFER_BLOCKING R8, R8 ;  /* 0x000000080000731d */ /* 0x0007e40000010000 */
[----:B---3--:R-:W-:-:S04]  /*0ed0*/  SHF.R.U32 R8, R8, 0x10, RZ ;  /* 0x0000001008087819 */ /* 0x008fc800000016ff */
[----:B012-4-:R-:W-:Y:S05]  /*0ee0*/  ENDCOLLECTIVE ;  /* 0x000000000000791b */ /* 0x017fea0003800000 */
.L_x_36:
[----:B------:R-:W-:Y:S05]  /*0ef0*/  BSYNC B1 ;  /* 0x0000000000017941 */ /* 0x000fea0003800000 */
.L_x_35:
[----:B------:R-:W-:Y:S05]  /*0f00*/  BRA `(.L_x_37) ;  /* 0xfffffff800287947 */ /* 0x000fea000383ffff */
.L_x_22:
        /* <DEDUP_REMOVED lines=10> */
.L_x_39:
[----:B------:R-:W-:Y:S05]  /*0fb0*/  BSYNC B1 ;  /* 0x0000000000017941 */ /* 0x000fea0003800000 */
.L_x_38:
[----:B------:R-:W-:Y:S05]  /*0fc0*/  BRA `(.L_x_40) ;  /* 0xfffffff800647947 */ /* 0x000fea000383ffff */
        .weak           $__internal_0_$__cuda_sm20_div_rn_f64_full
        .type           $__internal_0_$__cuda_sm20_div_rn_f64_full,@function
        .size           $__internal_0_$__cuda_sm20_div_rn_f64_full,(.L_x_47 - $__internal_0_$__cuda_sm20_div_rn_f64_full)
$__internal_0_$__cuda_sm20_div_rn_f64_full:
[C---:B------:R-:W-:Y:S01]  /*0fd0*/  FSETP.GEU.AND P0, PT, |R27|.reuse, 1.469367938527859385e-39, PT ;  /* 0x001000001b00780b */ /* 0x040fe20003f0e200 */
[----:B------:R-:W-:Y:S01]  /*0fe0*/  IMAD.MOV.U32 R22, RZ, RZ, 0x1 ;  /* 0x00000001ff167424 */ /* 0x000fe200078e00ff */
[----:B------:R-:W-:Y:S01]  /*0ff0*/  LOP3.LUT R6, R27, 0x800fffff, RZ, 0xc0, !PT ;  /* 0x800fffff1b067812 */ /* 0x000fe200078ec0ff */
[----:B------:R-:W-:Y:S01]  /*1000*/  BSSY.RECONVERGENT B2, `(.L_x_41) ;  /* 0x0000054000027945 */ /* 0x000fe20003800200 */
[C---:B------:R-:W-:Y:S02]  /*1010*/  FSETP.GEU.AND P2, PT, |R29|.reuse, 1.469367938527859385e-39, PT ;  /* 0x001000001d00780b */ /* 0x040fe40003f4e200 */
[----:B------:R-:W-:Y:S02]  /*1020*/  LOP3.LUT R7, R6, 0x3ff00000, RZ, 0xfc, !PT ;  /* 0x3ff0000006077812 */ /* 0x000fe400078efcff */
[----:B------:R-:W-:Y:S02]  /*1030*/  MOV R6, R26 ;  /* 0x0000001a00067202 */ /* 0x000fe40000000f00 */
[----:B------:R-:W-:-:S02]  /*1040*/  LOP3.LUT R4, R29, 0x7ff00000, RZ, 0xc0, !PT ;  /* 0x7ff000001d047812 */ /* 0x000fc400078ec0ff */
[----:B------:R-:W-:Y:S01]  /*1050*/  LOP3.LUT R31, R27, 0x7ff00000, RZ, 0xc0, !PT ;  /* 0x7ff000001b1f7812 */ /* 0x000fe200078ec0ff */
[----:B------:R-:W-:-:S03]  /*1060*/  @!P0 DMUL R6, R26, 8.98846567431157953865e+307 ;  /* 0x7fe000001a068828 */ /* 0x000fc60000000000 */
[C---:B------:R-:W-:Y:S02]  /*1070*/  ISETP.GE.U32.AND P1, PT, R4.reuse, R31, PT ;  /* 0x0000001f0400720c */ /* 0x040fe40003f26070 */
[----:B------:R-:W-:Y:S01]  /*1080*/  @!P2 LOP3.LUT R5, R27, 0x7ff00000, RZ, 0xc0, !PT ;  /* 0x7ff000001b05a812 */ /* 0x000fe200078ec0ff */
[----:B------:R-:W0:Y:S03]  /*1090*/  MUFU.RCP64H R23, R7 ;  /* 0x0000000700177308 */ /* 0x000e260000001800 */
[----:B------:R-:W-:Y:S01]  /*10a0*/  @!P2 ISETP.GE.U32.AND P3, PT, R4, R5, PT ;  /* 0x000000050400a20c */ /* 0x000fe20003f66070 */
[----:B------:R-:W-:Y:S01]  /*10b0*/  IMAD.MOV.U32 R5, RZ, RZ, 0x1ca00000 ;  /* 0x1ca00000ff057424 */ /* 0x000fe200078e00ff */
[----:B------:R-:W-:-:S04]  /*10c0*/  @!P0 LOP3.LUT R31, R7, 0x7ff00000, RZ, 0xc0, !PT ;  /* 0x7ff00000071f8812 */ /* 0x000fc800078ec0ff */
[----:B------:R-:W-:-:S04]  /*10d0*/  @!P2 SEL R21, R5, 0x63400000, !P3 ;  /* 0x634000000515a807 */ /* 0x000fc80005800000 */
[----:B------:R-:W-:Y:S01]  /*10e0*/  @!P2 LOP3.LUT R24, R21, 0x80000000, R29, 0xf8, !PT ;  /* 0x800000001518a812 */ /* 0x000fe200078ef81d */
[----:B0-----:R-:W-:-:S03]  /*10f0*/  DFMA R18, R22, -R6, 1 ;  /* 0x3ff000001612742b */ /* 0x001fc60000000806 */
[----:B------:R-:W-:Y:S01]  /*1100*/  @!P2 LOP3.LUT R25, R24, 0x100000, RZ, 0xfc, !PT ;  /* 0x001000001819a812 */ /* 0x000fe200078efcff */
[----:B------:R-:W-:-:S04]  /*1110*/  @!P2 IMAD.MOV.U32 R24, RZ, RZ, RZ ;  /* 0x000000ffff18a224 */ /* 0x000fc800078e00ff */
[----:B------:R-:W-:-:S08]  /*1120*/  DFMA R18, R18, R18, R18 ;  /* 0x000000121212722b */ /* 0x000fd00000000012 */
[----:B------:R-:W-:Y:S01]  /*1130*/  DFMA R22, R22, R18, R22 ;  /* 0x000000121616722b */ /* 0x000fe20000000016 */
[----:B------:R-:W-:Y:S01]  /*1140*/  SEL R19, R5, 0x63400000, !P1 ;  /* 0x6340000005137807 */ /* 0x000fe20004800000 */
[----:B------:R-:W-:-:S03]  /*1150*/  IMAD.MOV.U32 R18, RZ, RZ, R28 ;  /* 0x000000ffff127224 */ /* 0x000fc600078e001c */
[----:B------:R-:W-:-:S03]  /*1160*/  LOP3.LUT R19, R19, 0x800fffff, R29, 0xf8, !PT ;  /* 0x800fffff13137812 */ /* 0x000fc600078ef81d */
[----:B------:R-:W-:-:S03]  /*1170*/  DFMA R20, R22, -R6, 1 ;  /* 0x3ff000001614742b */ /* 0x000fc60000000806 */
[----:B------:R-:W-:-:S05]  /*1180*/  @!P2 DFMA R18, R18, 2, -R24 ;  /* 0x400000001212a82b */ /* 0x000fca0000000818 */
[----:B------:R-:W-:-:S08]  /*1190*/  DFMA R20, R22, R20, R22 ;  /* 0x000000141614722b */ /* 0x000fd00000000016 */
[----:B------:R-:W-:-:S08]  /*11a0*/  DMUL R22, R20, R18 ;  /* 0x0000001214167228 */ /* 0x000fd00000000000 */
[----:B------:R-:W-:-:S08]  /*11b0*/  DFMA R24, R22, -R6, R18 ;  /* 0x800000061618722b */ /* 0x000fd00000000012 */
[----:B------:R-:W-:Y:S01]  /*11c0*/  DFMA R24, R20, R24, R22 ;  /* 0x000000181418722b */ /* 0x000fe20000000016 */
[----:B------:R-:W-:Y:S01]  /*11d0*/  IMAD.MOV.U32 R20, RZ, RZ, R4 ;  /* 0x000000ffff147224 */ /* 0x000fe200078e0004 */
[----:B------:R-:W-:-:S05]  /*11e0*/  @!P2 LOP3.LUT R20, R19, 0x7ff00000, RZ, 0xc0, !PT ;  /* 0x7ff000001314a812 */ /* 0x000fca00078ec0ff */
[----:B------:R-:W-:-:S05]  /*11f0*/  VIADD R21, R20, 0xffffffff ;  /* 0xffffffff14157836 */ /* 0x000fca0000000000 */
[----:B------:R-:W-:Y:S01]  /*1200*/  ISETP.GT.U32.AND P0, PT, R21, 0x7feffffe, PT ;  /* 0x7feffffe1500780c */ /* 0x000fe20003f04070 */
[----:B------:R-:W-:-:S05]  /*1210*/  VIADD R21, R31, 0xffffffff ;  /* 0xffffffff1f157836 */ /* 0x000fca0000000000 */
[----:B------:R-:W-:-:S13]  /*1220*/  ISETP.GT.U32.OR P0, PT, R21, 0x7feffffe, P0 ;  /* 0x7feffffe1500780c */ /* 0x000fda0000704470 */
[----:B------:R-:W-:Y:S05]  /*1230*/  @P0 BRA `(.L_x_42) ;  /* 0x00000000006c0947 */ /* 0x000fea0003800000 */
[----:B------:R-:W-:Y:S01]  /*1240*/  LOP3.LUT R21, R27, 0x7ff00000, RZ, 0xc0, !PT ;  /* 0x7ff000001b157812 */ /* 0x000fe200078ec0ff */
[----:B------:R-:W-:-:S03]  /*1250*/  IMAD.MOV.U32 R22, RZ, RZ, RZ ;  /* 0x000000ffff167224 */ /* 0x000fc600078e00ff */
[CC--:B------:R-:W-:Y:S02]  /*1260*/  VIADDMNMX R20, R4.reuse, -R21.reuse, 0xb9600000, !PT ;  /* 0xb960000004147446 */ /* 0x0c0fe40007800915 */
[----:B------:R-:W-:Y:S02]  /*1270*/  ISETP.GE.U32.AND P0, PT, R4, R21, PT ;  /* 0x000000150400720c */ /* 0x000fe40003f06070 */
[----:B------:R-:W-:Y:S02]  /*1280*/  VIMNMX R20, PT, PT, R20, 0x46a00000, PT ;  /* 0x46a0000014147848 */ /* 0x000fe40003fe0100 */
[----:B------:R-:W-:-:S05]  /*1290*/  SEL R5, R5, 0x63400000, !P0 ;  /* 0x6340000005057807 */ /* 0x000fca0004000000 */
[----:B------:R-:W-:-:S04]  /*12a0*/  IMAD.IADD R20, R20, 0x1, -R5 ;  /* 0x0000000114147824 */ /* 0x000fc800078e0a05 */
[----:B------:R-:W-:-:S06]  /*12b0*/  VIADD R23, R20, 0x7fe00000 ;  /* 0x7fe0000014177836 */ /* 0x000fcc0000000000 */
[----:B------:R-:W-:-:S10]  /*12c0*/  DMUL R4, R24, R22 ;  /* 0x0000001618047228 */ /* 0x000fd40000000000 */
[----:B------:R-:W-:-:S13]  /*12d0*/  FSETP.GTU.AND P0, PT, |R5|, 1.469367938527859385e-39, PT ;  /* 0x001000000500780b */ /* 0x000fda0003f0c200 */
[----:B------:R-:W-:Y:S05]  /*12e0*/  @P0 BRA `(.L_x_43) ;  /* 0x0000000000940947 */ /* 0x000fea0003800000 */
[----:B------:R-:W-:Y:S01]  /*12f0*/  DFMA R6, R24, -R6, R18 ;  /* 0x800000061806722b */ /* 0x000fe20000000012 */
[----:B------:R-:W-:-:S09]  /*1300*/  IMAD.MOV.U32 R22, RZ, RZ, RZ ;  /* 0x000000ffff167224 */ /* 0x000fd200078e00ff */
[C---:B------:R-:W-:Y:S02]  /*1310*/  FSETP.NEU.AND P0, PT, R7.reuse, RZ, PT ;  /* 0x000000ff0700720b */ /* 0x040fe40003f0d000 */
[----:B------:R-:W-:-:S04]  /*1320*/  LOP3.LUT R19, R7, 0x80000000, R27, 0x48, !PT ;  /* 0x8000000007137812 */ /* 0x000fc800078e481b */
[----:B------:R-:W-:-:S07]  /*1330*/  LOP3.LUT R23, R19, R23, RZ, 0xfc, !PT ;  /* 0x0000001713177212 */ /* 0x000fce00078efcff */
[----:B------:R-:W-:Y:S05]  /*1340*/  @!P0 BRA `(.L_x_43) ;  /* 0x00000000007c8947 */ /* 0x000fea0003800000 */
[----:B------:R-:W-:Y:S01]  /*1350*/  IMAD.MOV R7, RZ, RZ, -R20 ;  /* 0x000000ffff077224 */ /* 0x000fe200078e0a14 */
[----:B------:R-:W-:Y:S01]  /*1360*/  MOV R6, RZ ;  /* 0x000000ff00067202 */ /* 0x000fe20000000f00 */
[----:B------:R-:W-:-:S05]  /*1370*/  DMUL.RP R22, R24, R22 ;  /* 0x0000001618167228 */ /* 0x000fca0000008000 */
[----:B------:R-:W-:-:S05]  /*1380*/  DFMA R6, R4, -R6, R24 ;  /* 0x800000060406722b */ /* 0x000fca0000000018 */
[----:B------:R-:W-:Y:S02]  /*1390*/  LOP3.LUT R19, R23, R19, RZ, 0x3c, !PT ;  /* 0x0000001317137212 */ /* 0x000fe400078e3cff */
[----:B------:R-:W-:-:S04]  /*13a0*/  IADD3 R6, PT, PT, -R20, -0x43300000, RZ ;  /* 0xbcd0000014067810 */ /* 0x000fc80007ffe1ff */
[----:B------:R-:W-:-:S04]  /*13b0*/  FSETP.NEU.AND P0, PT, |R7|, R6, PT ;  /* 0x000000060700720b */ /* 0x000fc80003f0d200 */
[----:B------:R-:W-:Y:S02]  /*13c0*/  FSEL R4, R22, R4, !P0 ;  /* 0x0000000416047208 */ /* 0x000fe40004000000 */
[----:B------:R-:W-:Y:S01]  /*13d0*/  FSEL R5, R19, R5, !P0 ;  /* 0x0000000513057208 */ /* 0x000fe20004000000 */
[----:B------:R-:W-:Y:S06]  /*13e0*/  BRA `(.L_x_43) ;  /* 0x0000000000547947 */ /* 0x000fec0003800000 */
.L_x_42:
[----:B------:R-:W-:-:S14]  /*13f0*/  DSETP.NAN.AND P0, PT, R28, R28, PT ;  /* 0x0000001c1c00722a */ /* 0x000fdc0003f08000 */
[----:B------:R-:W-:Y:S05]  /*1400*/  @P0 BRA `(.L_x_44) ;  /* 0x0000000000440947 */ /* 0x000fea0003800000 */
[----:B------:R-:W-:-:S14]  /*1410*/  DSETP.NAN.AND P0, PT, R26, R26, PT ;  /* 0x0000001a1a00722a */ /* 0x000fdc0003f08000 */
[----:B------:R-:W-:Y:S05]  /*1420*/  @P0 BRA `(.L_x_45) ;  /* 0x0000000000300947 */ /* 0x000fea0003800000 */
[----:B------:R-:W-:Y:S01]  /*1430*/  ISETP.NE.AND P0, PT, R20, R31, PT ;  /* 0x0000001f1400720c */ /* 0x000fe20003f05270 */
[----:B------:R-:W-:Y:S02]  /*1440*/  IMAD.MOV.U32 R4, RZ, RZ, 0x0 ;  /* 0x00000000ff047424 */ /* 0x000fe400078e00ff */
[----:B------:R-:W-:-:S10]  /*1450*/  IMAD.MOV.U32 R5, RZ, RZ, -0x80000 ;  /* 0xfff80000ff057424 */ /* 0x000fd400078e00ff */
[----:B------:R-:W-:Y:S05]  /*1460*/  @!P0 BRA `(.L_x_43) ;  /* 0x0000000000348947 */ /* 0x000fea0003800000 */
[----:B------:R-:W-:Y:S02]  /*1470*/  ISETP.NE.AND P0, PT, R20, 0x7ff00000, PT ;  /* 0x7ff000001400780c */ /* 0x000fe40003f05270 */
[----:B------:R-:W-:Y:S02]  /*1480*/  LOP3.LUT R5, R29, 0x80000000, R27, 0x48, !PT ;  /* 0x800000001d057812 */ /* 0x000fe400078e481b */
[----:B------:R-:W-:-:S13]  /*1490*/  ISETP.EQ.OR P0, PT, R31, RZ, !P0 ;  /* 0x000000ff1f00720c */ /* 0x000fda0004702670 */
[----:B------:R-:W-:Y:S01]  /*14a0*/  @P0 LOP3.LUT R6, R5, 0x7ff00000, RZ, 0xfc, !PT ;  /* 0x7ff0000005060812 */ /* 0x000fe200078efcff */
[----:B------:R-:W-:Y:S02]  /*14b0*/  @!P0 IMAD.MOV.U32 R4, RZ, RZ, RZ ;  /* 0x000000ffff048224 */ /* 0x000fe400078e00ff */
[----:B------:R-:W-:Y:S02]  /*14c0*/  @P0 IMAD.MOV.U32 R4, RZ, RZ, RZ ;  /* 0x000000ffff040224 */ /* 0x000fe400078e00ff */
[----:B------:R-:W-:Y:S01]  /*14d0*/  @P0 IMAD.MOV.U32 R5, RZ, RZ, R6 ;  /* 0x000000ffff050224 */ /* 0x000fe200078e0006 */
[----:B------:R-:W-:Y:S06]  /*14e0*/  BRA `(.L_x_43) ;  /* 0x0000000000147947 */ /* 0x000fec0003800000 */
.L_x_45:
[----:B------:R-:W-:Y:S01]  /*14f0*/  LOP3.LUT R5, R27, 0x80000, RZ, 0xfc, !PT ;  /* 0x000800001b057812 */ /* 0x000fe200078efcff */
[----:B------:R-:W-:Y:S01]  /*1500*/  IMAD.MOV.U32 R4, RZ, RZ, R26 ;  /* 0x000000ffff047224 */ /* 0x000fe200078e001a */
[----:B------:R-:W-:Y:S06]  /*1510*/  BRA `(.L_x_43) ;  /* 0x0000000000087947 */ /* 0x000fec0003800000 */
.L_x_44:
[----:B------:R-:W-:Y:S01]  /*1520*/  LOP3.LUT R5, R29, 0x80000, RZ, 0xfc, !PT ;  /* 0x000800001d057812 */ /* 0x000fe200078efcff */
[----:B------:R-:W-:-:S07]  /*1530*/  IMAD.MOV.U32 R4, RZ, RZ, R28 ;  /* 0x000000ffff047224 */ /* 0x000fce00078e001c */
.L_x_43:
[----:B------:R-:W-:Y:S05]  /*1540*/  BSYNC.RECONVERGENT B2 ;  /* 0x0000000000027941 */ /* 0x000fea0003800200 */
.L_x_41:
[----:B------:R-:W-:Y:S02]  /*1550*/  IMAD.MOV.U32 R6, RZ, RZ, R4 ;  /* 0x000000ffff067224 */ /* 0x000fe400078e0004 */
[----:B------:R-:W-:Y:S02]  /*1560*/  IMAD.MOV.U32 R7, RZ, RZ, R5 ;  /* 0x000000ffff077224 */ /* 0x000fe400078e0005 */
[----:B------:R-:W-:Y:S02]  /*1570*/  IMAD.MOV.U32 R4, RZ, RZ, R0 ;  /* 0x000000ffff047224 */ /* 0x000fe400078e0000 */
[----:B------:R-:W-:-:S04]  /*1580*/  IMAD.MOV.U32 R5, RZ, RZ, 0x0 ;  /* 0x00000000ff057424 */ /* 0x000fc800078e00ff */
[----:B------:R-:W-:Y:S05]  /*1590*/  RET.REL.NODEC R4 `(_Z16jacobi_iteration3GFS) ;  /* 0xffffffe804987950 */ /* 0x000fea0003c3ffff */
.L_x_46:
[----:B------:R-:W-:-:S00]  /*15a0*/  BRA `(.L_x_46) ;  /* 0xfffffffc00fc7947 */ /* 0x000fc0000383ffff */
[----:B------:R-:W-:-:S00]  /*15b0*/  NOP ;  /* 0x0000000000007918 */ /* 0x000fc00000000000 */
        /* <DEDUP_REMOVED lines=12> */
.L_x_47:


//--------------------- .nv.shared.reserved.0     --------------------------
	.section	.nv.shared.reserved.0,"aw",@nobits
	.weak		__nv_reservedSMEM_offset_0_alias
	.size		__nv_reservedSMEM_offset_0_alias, 0, 64
	.other		__nv_reservedSMEM_offset_0_alias,@"STO_CUDA_RESERVED_SHARED STV_DEFAULT"
__nv_reservedSMEM_offset_0_alias:
	.zero		0
	.zero		64


//--------------------- .nv.constant0._Z16jacobi_iteration3GFS --------------------------
	.section	.nv.constant0._Z16jacobi_iteration3GFS,"a",@progbits
	.sectionflags	@""
	.align	4
.nv.constant0._Z16jacobi_iteration3GFS:
	.zero		952


//--------------------- SYMBOLS --------------------------

	.type		.nv.reservedSmem.offset0,@object
	.size		.nv.reservedSmem.offset0,0x4
